	.headerflags	@"EF_CUDA_TEXMODE_UNIFIED EF_CUDA_64BIT_ADDRESS EF_CUDA_ACCELERATORS EF_CUDA_SM90 EF_CUDA_VIRTUAL_SM(EF_CUDA_SM90)"
	.elftype	@"ET_EXEC"


//--------------------- .nv.info                  --------------------------
	.section	.nv.info,"",@"SHT_CUDA_INFO"
	.align	4


	//----- nvinfo : EIATTR_REGCOUNT
	.align		4
        /*0000*/ 	.byte	0x04, 0x2f
        /*0002*/ 	.short	(.L_3 - .L_2)
	.align		4
.L_2:
        /*0004*/ 	.word	index@(l2norm_fwd_kernel)
        /*0008*/ 	.word	0x0000002f


	//----- nvinfo : EIATTR_FRAME_SIZE
	.align		4
.L_3:
        /*000c*/ 	.byte	0x04, 0x11
        /*000e*/ 	.short	(.L_5 - .L_4)
	.align		4
.L_4:
        /*0010*/ 	.word	index@(l2norm_fwd_kernel)
        /*0014*/ 	.word	0x00000000


	//----- nvinfo : EIATTR_MIN_STACK_SIZE
	.align		4
.L_5:
        /*0018*/ 	.byte	0x04, 0x12
        /*001a*/ 	.short	(.L_7 - .L_6)
	.align		4
.L_6:
        /*001c*/ 	.word	index@(l2norm_fwd_kernel)
        /*0020*/ 	.word	0x00000000
.L_7:


//--------------------- .nv.info.l2norm_fwd_kernel --------------------------
	.section	.nv.info.l2norm_fwd_kernel,"",@"SHT_CUDA_INFO"
	.sectionflags	@""
	.align	4


	//----- nvinfo : EIATTR_CUDA_API_VERSION
	.align		4
        /*0000*/ 	.byte	0x04, 0x37
        /*0002*/ 	.short	(.L_9 - .L_8)
.L_8:
        /*0004*/ 	.word	0x00000080


	//----- nvinfo : EIATTR_KPARAM_INFO
	.align		4
.L_9:
        /*0008*/ 	.byte	0x04, 0x17
        /*000a*/ 	.short	(.L_11 - .L_10)
.L_10:
        /*000c*/ 	.word	0x00000000
        /*0010*/ 	.short	0x0004
        /*0012*/ 	.short	0x0020
        /*0014*/ 	.byte	0x00, 0xf4, 0x21, 0x00


	//----- nvinfo : EIATTR_KPARAM_INFO
	.align		4
.L_11:
        /*0018*/ 	.byte	0x04, 0x17
        /*001a*/ 	.short	(.L_13 - .L_12)
.L_12:
        /*001c*/ 	.word	0x00000000
        /*0020*/ 	.short	0x0003
        /*0022*/ 	.short	0x0018
        /*0024*/ 	.byte	0x00, 0xf0, 0x11, 0x00


	//----- nvinfo : EIATTR_KPARAM_INFO
	.align		4
.L_13:
        /*0028*/ 	.byte	0x04, 0x17
        /*002a*/ 	.short	(.L_15 - .L_14)
.L_14:
        /*002c*/ 	.word	0x00000000
        /*0030*/ 	.short	0x0002
        /*0032*/ 	.short	0x0010
        /*0034*/ 	.byte	0x00, 0xf4, 0x21, 0x00


	//----- nvinfo : EIATTR_KPARAM_INFO
	.align		4
.L_15:
        /*0038*/ 	.byte	0x04, 0x17
        /*003a*/ 	.short	(.L_17 - .L_16)
.L_16:
        /*003c*/ 	.word	0x00000000
        /*0040*/ 	.short	0x0001
        /*0042*/ 	.short	0x0008
        /*0044*/ 	.byte	0x00, 0xf4, 0x21, 0x00


	//----- nvinfo : EIATTR_KPARAM_INFO
	.align		4
.L_17:
        /*0048*/ 	.byte	0x04, 0x17
        /*004a*/ 	.short	(.L_19 - .L_18)
.L_18:
        /*004c*/ 	.word	0x00000000
        /*0050*/ 	.short	0x0000
        /*0052*/ 	.short	0x0000
        /*0054*/ 	.byte	0x00, 0xf4, 0x21, 0x00


	//----- nvinfo : EIATTR_SPARSE_MMA_MASK
	.align		4
.L_19:
        /*0058*/ 	.byte	0x03, 0x50
        /*005a*/ 	.short	0x0000


	//----- nvinfo : EIATTR_MAXREG_COUNT
	.align		4
        /*005c*/ 	.byte	0x03, 0x1b
        /*005e*/ 	.short	0x00ff


	//----- nvinfo : EIATTR_COOP_GROUP_MASK_REGIDS
	.align		4
        /*0060*/ 	.byte	0x04, 0x29
        /*0062*/ 	.short	(.L_21 - .L_20)


	//   ....[0]....
.L_20:
        /*0064*/ 	.word	0xffffffff


	//   ....[1]....
        /*0068*/ 	.word	0xffffffff


	//   ....[2]....
        /*006c*/ 	.word	0xffffffff


	//   ....[3]....
        /*0070*/ 	.word	0xffffffff


	//   ....[4]....
        /*0074*/ 	.word	0xffffffff


	//   ....[5]....
        /*0078*/ 	.word	0xffffffff


	//   ....[6]....
        /*007c*/ 	.word	0xffffffff


	//   ....[7]....
        /*0080*/ 	.word	0xffffffff


	//   ....[8]....
        /*0084*/ 	.word	0xffffffff


	//   ....[9]....
        /*0088*/ 	.word	0xffffffff


	//   ....[10]....
        /*008c*/ 	.word	0xffffffff


	//   ....[11]....
        /*0090*/ 	.word	0xffffffff


	//   ....[12]....
        /*0094*/ 	.word	0xffffffff


	//   ....[13]....
        /*0098*/ 	.word	0xffffffff


	//   ....[14]....
        /*009c*/ 	.word	0xffffffff


	//   ....[15]....
        /*00a0*/ 	.word	0xffffffff


	//----- nvinfo : EIATTR_COOP_GROUP_INSTR_OFFSETS
	.align		4
.L_21:
        /*00a4*/ 	.byte	0x04, 0x28
        /*00a6*/ 	.short	(.L_23 - .L_22)


	//   ....[0]....
.L_22:
        /*00a8*/ 	.word	0x00000470


	//   ....[1]....
        /*00ac*/ 	.word	0x00000490


	//   ....[2]....
        /*00b0*/ 	.word	0x000004b0


	//   ....[3]....
        /*00b4*/ 	.word	0x00000520


	//   ....[4]....
        /*00b8*/ 	.word	0x000009e0


	//   ....[5]....
        /*00bc*/ 	.word	0x00000a00


	//   ....[6]....
        /*00c0*/ 	.word	0x00000a20


	//   ....[7]....
        /*00c4*/ 	.word	0x00000a40


	//   ....[8]....
        /*00c8*/ 	.word	0x00000a60


	//   ....[9]....
        /*00cc*/ 	.word	0x00000a80


	//   ....[10]....
        /*00d0*/ 	.word	0x00000aa0


	//   ....[11]....
        /*00d4*/ 	.word	0x00000ac0


	//   ....[12]....
        /*00d8*/ 	.word	0x00000e20


	//   ....[13]....
        /*00dc*/ 	.word	0x00000e40


	//   ....[14]....
        /*00e0*/ 	.word	0x00000e60


	//   ....[15]....
        /*00e4*/ 	.word	0x00000e90


	//----- nvinfo : EIATTR_EXIT_INSTR_OFFSETS
	.align		4
.L_23:
        /*00e8*/ 	.byte	0x04, 0x1c
        /*00ea*/ 	.short	(.L_25 - .L_24)


	//   ....[0]....
.L_24:
        /*00ec*/ 	.word	0x000012a0


	//   ....[1]....
        /*00f0*/ 	.word	0x000012d0


	//----- nvinfo : EIATTR_REQNTID
	.align		4
.L_25:
        /*00f4*/ 	.byte	0x04, 0x10
        /*00f6*/ 	.short	(.L_27 - .L_26)
.L_26:
        /*00f8*/ 	.word	0x00000080
        /*00fc*/ 	.word	0x00000001
        /*0100*/ 	.word	0x00000001


	//----- nvinfo : EIATTR_CBANK_PARAM_SIZE
	.align		4
.L_27:
        /*0104*/ 	.byte	0x03, 0x19
        /*0106*/ 	.short	0x0028


	//----- nvinfo : EIATTR_PARAM_CBANK
	.align		4
        /*0108*/ 	.byte	0x04, 0x0a
        /*010a*/ 	.short	(.L_29 - .L_28)
	.align		4
.L_28:
        /*010c*/ 	.word	index@(.nv.constant0.l2norm_fwd_kernel)
        /*0110*/ 	.short	0x0210
        /*0112*/ 	.short	0x0028


	//----- nvinfo : EIATTR_SW_WAR
	.align		4
.L_29:
        /*0114*/ 	.byte	0x04, 0x36
        /*0116*/ 	.short	(.L_31 - .L_30)
.L_30:
        /*0118*/ 	.word	0x00000008
.L_31:


//--------------------- .nv.callgraph             --------------------------
	.section	.nv.callgraph,"",@"SHT_CUDA_CALLGRAPH"
	.align	4
	.sectionentsize	8
	.align		4
        /*0000*/ 	.word	0x00000000
	.align		4
        /*0004*/ 	.word	0xffffffff
	.align		4
        /*0008*/ 	.word	0x00000000
	.align		4
        /*000c*/ 	.word	0xfffffffe
	.align		4
        /*0010*/ 	.word	0x00000000
	.align		4
        /*0014*/ 	.word	0xfffffffd
	.align		4
        /*0018*/ 	.word	0x00000000
	.align		4
        /*001c*/ 	.word	0xfffffffc


//--------------------- .nv.constant4             --------------------------
	.section	.nv.constant4,"a",@progbits
	.align	8
	.align		8
.nv.constant4:
        /*0000*/ 	.dword	_$_str
	.align		8
        /*0008*/ 	.dword	_$_str_$_2


//--------------------- .text.l2norm_fwd_kernel   --------------------------
	.section	.text.l2norm_fwd_kernel,"ax",@progbits
	.sectionflags	@"SHF_BARRIERS=1"
	.align	128
        .global         l2norm_fwd_kernel
        .type           l2norm_fwd_kernel,@function
        .size           l2norm_fwd_kernel,(.L_x_1 - l2norm_fwd_kernel)
        .other          l2norm_fwd_kernel,@"STO_CUDA_ENTRY STV_DEFAULT"
l2norm_fwd_kernel:
.text.l2norm_fwd_kernel:
[----:B------:R-:W0:Y:S01]  /*0000*/  LDC R1, c[0x0][0x28] ;  /* 0x00000a00ff017b82 */ /* 0x000e220000000800 */
[----:B------:R-:W1:Y:S01]  /*0010*/  S2R R3, SR_TID.X ;  /* 0x0000000000037919 */ /* 0x000e620000002100 */
[----:B------:R-:W-:Y:S01]  /*0020*/  ULDC.64 UR4, c[0x0][0x210] ;  /* 0x0000840000047ab9 */ /* 0x000fe20000000a00 */
[----:B------:R-:W-:Y:S02]  /*0030*/  CS2R R12, SRZ ;  /* 0x00000000000c7805 */ /* 0x000fe4000001ff00 */
[----:B------:R-:W-:Y:S01]  /*0040*/  CS2R R14, SRZ ;  /* 0x00000000000e7805 */ /* 0x000fe2000001ff00 */
[----:B------:R-:W2:Y:S01]  /*0050*/  S2R R24, SR_CTAID.X ;  /* 0x0000000000187919 */ /* 0x000ea20000002500 */
[----:B------:R-:W-:Y:S01]  /*0060*/  ULDC.64 UR6, c[0x0][0x208] ;  /* 0x0000820000067ab9 */ /* 0x000fe20000000a00 */
[----:B------:R-:W-:Y:S01]  /*0070*/  CS2R R10, SRZ ;  /* 0x00000000000a7805 */ /* 0x000fe2000001ff00 */
[----:B------:R-:W-:Y:S01]  /*0080*/  ULDC.64 UR8, c[0x0][0x218] ;  /* 0x0000860000087ab9 */ /* 0x000fe20000000a00 */
[----:B------:R-:W-:Y:S01]  /*0090*/  ULDC.64 UR10, c[0x0][0x220] ;  /* 0x00008800000a7ab9 */ /* 0x000fe20000000a00 */
[----:B-1----:R-:W-:Y:S01]  /*00a0*/  SHF.R.U32.HI R25, RZ, 0x4, R3 ;  /* 0x00000004ff197819 */ /* 0x002fe20000011603 */
[----:B------:R-:W-:-:S02]  /*00b0*/  IMAD.SHL.U32 R0, R3, 0x8, RZ ;  /* 0x0000000803007824 */ /* 0x000fc400078e00ff */
[----:B--2---:R-:W-:Y:S01]  /*00c0*/  IMAD.SHL.U32 R24, R24, 0x20, RZ ;  /* 0x0000002018187824 */ /* 0x004fe200078e00ff */
[----:B------:R-:W-:Y:S02]  /*00d0*/  SGXT.U32 R25, R25, 0x3 ;  /* 0x000000031919781a */ /* 0x000fe40000000000 */
[----:B------:R-:W-:Y:S02]  /*00e0*/  LOP3.LUT R0, R0, 0x78, RZ, 0xc0, !PT ;  /* 0x0000007800007812 */ /* 0x000fe400078ec0ff */
[----:B------:R-:W-:Y:S02]  /*00f0*/  LOP3.LUT R2, R25, R24, RZ, 0xfc, !PT ;  /* 0x0000001819027212 */ /* 0x000fe400078efcff */
[----:B------:R-:W-:Y:S01]  /*0100*/  ISETP.GT.AND P3, PT, R24, -0x1, PT ;  /* 0xffffffff1800780c */ /* 0x000fe20003f64270 */
[----:B------:R-:W-:Y:S01]  /*0110*/  IMAD.WIDE.U32 R16, R0, 0x2, RZ ;  /* 0x0000000200107825 */ /* 0x000fe200078e00ff */
[----:B------:R-:W-:Y:S02]  /*0120*/  SHF.R.S32.HI R19, RZ, 0x1f, R24 ;  /* 0x0000001fff137819 */ /* 0x000fe40000011418 */
[----:B------:R-:W-:-:S02]  /*0130*/  SHF.L.U32 R5, R2, 0x8, RZ ;  /* 0x0000000802057819 */ /* 0x000fc400000006ff */
[C---:B------:R-:W-:Y:S02]  /*0140*/  ISETP.LT.U32.AND P2, PT, R2.reuse, 0xc000, PT ;  /* 0x0000c0000200780c */ /* 0x040fe40003f41070 */
[----:B------:R-:W-:Y:S02]  /*0150*/  SHF.L.U64.HI R7, R2, 0x8, R19 ;  /* 0x0000000802077819 */ /* 0x000fe40000010213 */
[----:B------:R-:W-:Y:S02]  /*0160*/  LOP3.LUT R30, R5, R16, RZ, 0xfc, !PT ;  /* 0x00000010051e7212 */ /* 0x000fe400078efcff */
[----:B------:R-:W-:Y:S02]  /*0170*/  ISETP.LT.AND.EX P2, PT, R19, RZ, P3, P2 ;  /* 0x000000ff1300720c */ /* 0x000fe40001f41320 */
[----:B------:R-:W-:Y:S02]  /*0180*/  LOP3.LUT R18, R7, R17, RZ, 0xfc, !PT ;  /* 0x0000001107127212 */ /* 0x000fe400078efcff */
[----:B------:R-:W-:-:S04]  /*0190*/  IADD3 R6, P0, R30, UR4, RZ ;  /* 0x000000041e067c10 */ /* 0x000fc8000ff1e0ff */
[----:B------:R-:W-:-:S05]  /*01a0*/  IADD3.X R7, R18, UR5, RZ, P0, !PT ;  /* 0x0000000512077c10 */ /* 0x000fca00087fe4ff */
[----:B------:R1:W2:Y:S01]  /*01b0*/  @P2 LDG.E.128 R12, desc[UR6][R6.64] ;  /* 0x00000006060c2981 */ /* 0x0002a2000c1e1d00 */
[----:B------:R-:W-:Y:S02]  /*01c0*/  LOP3.LUT R0, R24, 0x8, R25, 0xfe, !PT ;  /* 0x0000000818007812 */ /* 0x000fe400078efe19 */
[----:B------:R-:W-:Y:S02]  /*01d0*/  CS2R R4, SRZ ;  /* 0x0000000000047805 */ /* 0x000fe4000001ff00 */
[C---:B------:R-:W-:Y:S01]  /*01e0*/  ISETP.LT.U32.AND P0, PT, R0.reuse, 0xc000, PT ;  /* 0x0000c0000000780c */ /* 0x040fe20003f01070 */
[C---:B------:R-:W-:Y:S01]  /*01f0*/  IMAD.SHL.U32 R23, R0.reuse, 0x100, RZ ;  /* 0x0000010000177824 */ /* 0x040fe200078e00ff */
[----:B------:R-:W-:Y:S02]  /*0200*/  SHF.L.U64.HI R9, R0, 0x8, R19 ;  /* 0x0000000800097819 */ /* 0x000fe40000010213 */
[----:B------:R-:W-:Y:S02]  /*0210*/  LOP3.LUT R0, R24, 0x10, R25, 0xfe, !PT ;  /* 0x0000001018007812 */ /* 0x000fe400078efe19 */
[----:B-1----:R-:W-:-:S02]  /*0220*/  CS2R R6, SRZ ;  /* 0x0000000000067805 */ /* 0x002fc4000001ff00 */
[----:B------:R-:W-:Y:S02]  /*0230*/  LOP3.LUT R23, R23, R16, RZ, 0xfc, !PT ;  /* 0x0000001017177212 */ /* 0x000fe400078efcff */
[----:B------:R-:W-:Y:S02]  /*0240*/  ISETP.LT.AND.EX P0, PT, R19, RZ, P3, P0 ;  /* 0x000000ff1300720c */ /* 0x000fe40001f01300 */
[----:B------:R-:W-:Y:S01]  /*0250*/  LOP3.LUT R22, R9, R17, RZ, 0xfc, !PT ;  /* 0x0000001109167212 */ /* 0x000fe200078efcff */
[C---:B------:R-:W-:Y:S01]  /*0260*/  IMAD.SHL.U32 R9, R0.reuse, 0x100, RZ ;  /* 0x0000010000097824 */ /* 0x040fe200078e00ff */
[C---:B------:R-:W-:Y:S02]  /*0270*/  ISETP.LT.U32.AND P1, PT, R0.reuse, 0xc000, PT ;  /* 0x0000c0000000780c */ /* 0x040fe40003f21070 */
[----:B------:R-:W-:Y:S02]  /*0280*/  IADD3 R26, P4, R23, UR4, RZ ;  /* 0x00000004171a7c10 */ /* 0x000fe4000ff9e0ff */
[----:B------:R-:W-:-:S02]  /*0290*/  SHF.L.U64.HI R21, R0, 0x8, R19 ;  /* 0x0000000800157819 */ /* 0x000fc40000010213 */
[----:B------:R-:W-:Y:S02]  /*02a0*/  LOP3.LUT R2, R9, R16, RZ, 0xfc, !PT ;  /* 0x0000001009027212 */ /* 0x000fe400078efcff */
[----:B------:R-:W-:Y:S02]  /*02b0*/  ISETP.LT.AND.EX P1, PT, R19, RZ, P3, P1 ;  /* 0x000000ff1300720c */ /* 0x000fe40001f21310 */
[----:B------:R-:W-:Y:S02]  /*02c0*/  IADD3.X R27, R22, UR5, RZ, P4, !PT ;  /* 0x00000005161b7c10 */ /* 0x000fe4000a7fe4ff */
[----:B------:R-:W-:Y:S02]  /*02d0*/  LOP3.LUT R21, R21, R17, RZ, 0xfc, !PT ;  /* 0x0000001115157212 */ /* 0x000fe400078efcff */
[----:B------:R-:W-:Y:S01]  /*02e0*/  IADD3 R38, P4, R2, UR4, RZ ;  /* 0x0000000402267c10 */ /* 0x000fe2000ff9e0ff */
[----:B------:R-:W3:Y:S01]  /*02f0*/  @P0 LDG.E.128 R4, desc[UR6][R26.64] ;  /* 0x000000061a040981 */ /* 0x000ee2000c1e1d00 */
[----:B------:R-:W-:-:S02]  /*0300*/  CS2R R8, SRZ ;  /* 0x0000000000087805 */ /* 0x000fc4000001ff00 */
[----:B------:R-:W-:-:S05]  /*0310*/  IADD3.X R39, R21, UR5, RZ, P4, !PT ;  /* 0x0000000515277c10 */ /* 0x000fca000a7fe4ff */
[----:B------:R1:W4:Y:S01]  /*0320*/  @P1 LDG.E.128 R8, desc[UR6][R38.64] ;  /* 0x0000000626081981 */ /* 0x000322000c1e1d00 */
[C---:B--2---:R-:W-:Y:S01]  /*0330*/  PRMT R32, R12.reuse, 0x7632, R32 ;  /* 0x000076320c207816 */ /* 0x044fe20000000020 */
[----:B------:R-:W-:Y:S01]  /*0340*/  IMAD.U32 R34, R12, 0x10000, RZ ;  /* 0x000100000c227824 */ /* 0x000fe200078e00ff */
[C---:B------:R-:W-:Y:S01]  /*0350*/  PRMT R36, R13.reuse, 0x7632, R36 ;  /* 0x000076320d247816 */ /* 0x040fe20000000024 */
[----:B------:R-:W-:Y:S01]  /*0360*/  IMAD.U32 R28, R13, 0x10000, RZ ;  /* 0x000100000d1c7824 */ /* 0x000fe200078e00ff */
[----:B------:R-:W-:Y:S01]  /*0370*/  SHF.L.U32 R32, R32, 0x10, RZ ;  /* 0x0000001020207819 */ /* 0x000fe200000006ff */
[----:B-1----:R-:W-:Y:S01]  /*0380*/  IMAD.U32 R38, R14, 0x10000, RZ ;  /* 0x000100000e267824 */ /* 0x002fe200078e00ff */
[----:B------:R-:W-:Y:S02]  /*0390*/  SHF.L.U32 R36, R36, 0x10, RZ ;  /* 0x0000001024247819 */ /* 0x000fe400000006ff */
[----:B------:R-:W-:Y:S01]  /*03a0*/  PRMT R40, R14, 0x7632, R40 ;  /* 0x000076320e287816 */ /* 0x000fe20000000028 */
[----:B------:R-:W-:Y:S01]  /*03b0*/  FMUL R27, R32, R32 ;  /* 0x00000020201b7220 */ /* 0x000fe20000400000 */
[----:B------:R-:W-:-:S02]  /*03c0*/  PRMT R44, R15, 0x7632, R44 ;  /* 0x000076320f2c7816 */ /* 0x000fc4000000002c */
[----:B------:R-:W-:Y:S01]  /*03d0*/  SHF.L.U32 R42, R15, 0x10, RZ ;  /* 0x000000100f2a7819 */ /* 0x000fe200000006ff */
[----:B------:R-:W-:Y:S01]  /*03e0*/  FFMA R27, R34, R34, R27 ;  /* 0x00000022221b7223 */ /* 0x000fe2000000001b */
[----:B------:R-:W-:Y:S02]  /*03f0*/  IMAD.U32 R40, R40, 0x10000, RZ ;  /* 0x0001000028287824 */ /* 0x000fe400078e00ff */
[----:B------:R-:W-:Y:S02]  /*0400*/  IMAD.U32 R44, R44, 0x10000, RZ ;  /* 0x000100002c2c7824 */ /* 0x000fe400078e00ff */
[----:B------:R-:W-:-:S04]  /*0410*/  FFMA R27, R28, R28, R27 ;  /* 0x0000001c1c1b7223 */ /* 0x000fc8000000001b */
[----:B------:R-:W-:-:S04]  /*0420*/  FFMA R27, R36, R36, R27 ;  /* 0x00000024241b7223 */ /* 0x000fc8000000001b */
[----:B------:R-:W-:-:S04]  /*0430*/  FFMA R27, R38, R38, R27 ;  /* 0x00000026261b7223 */ /* 0x000fc8000000001b */
[----:B------:R-:W-:-:S04]  /*0440*/  FFMA R27, R40, R40, R27 ;  /* 0x00000028281b7223 */ /* 0x000fc8000000001b */
[----:B------:R-:W-:-:S04]  /*0450*/  FFMA R27, R42, R42, R27 ;  /* 0x0000002a2a1b7223 */ /* 0x000fc8000000001b */
[----:B------:R-:W-:-:S05]  /*0460*/  FFMA R27, R44, R44, R27 ;  /* 0x0000002c2c1b7223 */ /* 0x000fca000000001b */
[----:B------:R-:W1:Y:S02]  /*0470*/  SHFL.BFLY PT, R0, R27, 0x8, 0x1f ;  /* 0x0d001f001b007f89 */ /* 0x000e6400000e0000 */
[----:B-1----:R-:W-:-:S05]  /*0480*/  FADD R12, R27, R0 ;  /* 0x000000001b0c7221 */ /* 0x002fca0000000000 */
[----:B------:R-:W1:Y:S02]  /*0490*/  SHFL.BFLY PT, R13, R12, 0x4, 0x1f ;  /* 0x0c801f000c0d7f89 */ /* 0x000e6400000e0000 */
[----:B-1----:R-:W-:-:S05]  /*04a0*/  FADD R13, R12, R13 ;  /* 0x0000000d0c0d7221 */ /* 0x002fca0000000000 */
[----:B------:R-:W1:Y:S02]  /*04b0*/  SHFL.BFLY PT, R0, R13, 0x2, 0x1f ;  /* 0x0c401f000d007f89 */ /* 0x000e6400000e0000 */
[----:B-1----:R-:W-:Y:S01]  /*04c0*/  FADD R26, R13, R0 ;  /* 0x000000000d1a7221 */ /* 0x002fe20000000000 */
[----:B------:R-:W-:Y:S02]  /*04d0*/  LOP3.LUT R0, R24, 0x18, R25, 0xfe, !PT ;  /* 0x0000001818007812 */ /* 0x000fe400078efe19 */
[----:B------:R-:W-:Y:S02]  /*04e0*/  CS2R R12, SRZ ;  /* 0x00000000000c7805 */ /* 0x000fe4000001ff00 */
[C---:B------:R-:W-:Y:S01]  /*04f0*/  ISETP.LT.U32.AND P4, PT, R0.reuse, 0xc000, PT ;  /* 0x0000c0000000780c */ /* 0x040fe20003f81070 */
[C---:B------:R-:W-:Y:S01]  /*0500*/  IMAD.SHL.U32 R15, R0.reuse, 0x100, RZ ;  /* 0x00000100000f7824 */ /* 0x040fe200078e00ff */
[----:B------:R-:W-:Y:S01]  /*0510*/  SHF.L.U64.HI R29, R0, 0x8, R19 ;  /* 0x00000008001d7819 */ /* 0x000fe20000010213 */
[----:B------:R-:W1:Y:S01]  /*0520*/  SHFL.BFLY PT, R25, R26, 0x1, 0x1f ;  /* 0x0c201f001a197f89 */ /* 0x000e6200000e0000 */
[----:B------:R-:W-:-:S02]  /*0530*/  ISETP.LT.AND.EX P3, PT, R19, RZ, P3, P4 ;  /* 0x000000ff1300720c */ /* 0x000fc40001f61340 */
[----:B------:R-:W-:Y:S02]  /*0540*/  LOP3.LUT R0, R15, R16, RZ, 0xfc, !PT ;  /* 0x000000100f007212 */ /* 0x000fe400078efcff */
[----:B------:R-:W-:Y:S02]  /*0550*/  CS2R R14, SRZ ;  /* 0x00000000000e7805 */ /* 0x000fe4000001ff00 */
[----:B------:R-:W-:Y:S02]  /*0560*/  LOP3.LUT R20, R29, R17, RZ, 0xfc, !PT ;  /* 0x000000111d147212 */ /* 0x000fe400078efcff */
[----:B------:R-:W-:Y:S01]  /*0570*/  IADD3 R16, P4, R0, UR4, RZ ;  /* 0x0000000400107c10 */ /* 0x000fe2000ff9e0ff */
[----:B------:R-:W-:-:S03]  /*0580*/  ULDC UR4, c[0x0][0x228] ;  /* 0x00008a0000047ab9 */ /* 0x000fc60000000800 */
[----:B------:R-:W-:-:S05]  /*0590*/  IADD3.X R17, R20, UR5, RZ, P4, !PT ;  /* 0x0000000514117c10 */ /* 0x000fca000a7fe4ff */
[----:B------:R2:W5:Y:S01]  /*05a0*/  @P3 LDG.E.128 R12, desc[UR6][R16.64] ;  /* 0x00000006100c3981 */ /* 0x000562000c1e1d00 */
[C---:B---3--:R-:W-:Y:S01]  /*05b0*/  PRMT R29, R5.reuse, 0x7632, R29 ;  /* 0x00007632051d7816 */ /* 0x048fe2000000001d */
[----:B------:R-:W3:Y:S01]  /*05c0*/  S2UR UR5, SR_CgaCtaId ;  /* 0x00000000000579c3 */ /* 0x000ee20000008800 */
[----:B------:R-:W-:Y:S02]  /*05d0*/  PRMT R37, R6, 0x7632, R37 ;  /* 0x0000763206257816 */ /* 0x000fe40000000025 */
[----:B------:R-:W-:Y:S02]  /*05e0*/  SHF.L.U32 R5, R5, 0x10, RZ ;  /* 0x0000001005057819 */ /* 0x000fe400000006ff */
[----:B------:R-:W-:Y:S01]  /*05f0*/  SHF.L.U32 R29, R29, 0x10, RZ ;  /* 0x000000101d1d7819 */ /* 0x000fe200000006ff */
[----:B-1----:R-:W-:Y:S01]  /*0600*/  FADD R25, R26, R25 ;  /* 0x000000191a197221 */ /* 0x002fe20000000000 */
[----:B------:R-:W-:Y:S01]  /*0610*/  HFMA2.MMA R26, -RZ, RZ, 1.625, 0 ;  /* 0x3e800000ff1a7435 */ /* 0x000fe200000001ff */
[----:B------:R-:W-:-:S02]  /*0620*/  SHF.L.U32 R37, R37, 0x10, RZ ;  /* 0x0000001025257819 */ /* 0x000fc400000006ff */
[----:B------:R-:W-:Y:S01]  /*0630*/  FADD R19, R25, UR4 ;  /* 0x0000000419137e21 */ /* 0x000fe20008000000 */
[C---:B------:R-:W-:Y:S02]  /*0640*/  PRMT R35, R7.reuse, 0x7632, R35 ;  /* 0x0000763207237816 */ /* 0x040fe40000000023 */
[----:B------:R-:W-:Y:S01]  /*0650*/  SHF.L.U32 R7, R7, 0x10, RZ ;  /* 0x0000001007077819 */ /* 0x000fe200000006ff */
[----:B------:R-:W1:Y:S02]  /*0660*/  MUFU.SQRT R27, R19 ;  /* 0x00000013001b7308 */ /* 0x000e640000002000 */
[----:B------:R-:W-:Y:S01]  /*0670*/  IMAD.U32 R35, R35, 0x10000, RZ ;  /* 0x0001000023237824 */ /* 0x000fe200078e00ff */
[C---:B-1----:R-:W-:Y:S02]  /*0680*/  FSETP.GT.AND P4, PT, |R27|.reuse, 8.50705917302346158658e+37, PT ;  /* 0x7e8000001b00780b */ /* 0x042fe40003f84200 */
[----:B------:R-:W-:Y:S02]  /*0690*/  FSETP.GEU.AND P5, PT, |R27|, 1.175494350822287508e-38, PT ;  /* 0x008000001b00780b */ /* 0x000fe40003fae200 */
[----:B--2---:R-:W-:-:S09]  /*06a0*/  FSEL R16, R26, 1, P4 ;  /* 0x3f8000001a107808 */ /* 0x004fd20002000000 */
[----:B------:R-:W-:Y:S01]  /*06b0*/  @P4 FMUL R27, R27, 0.25 ;  /* 0x3e8000001b1b4820 */ /* 0x000fe20000400000 */
[----:B------:R-:W-:Y:S01]  /*06c0*/  IADD3 R30, P4, R30, UR8, RZ ;  /* 0x000000081e1e7c10 */ /* 0x000fe2000ff9e0ff */
[----:B------:R-:W-:Y:S02]  /*06d0*/  @!P5 FMUL R16, R16, 16777216 ;  /* 0x4b8000001010d820 */ /* 0x000fe40000400000 */
[----:B------:R-:W-:Y:S01]  /*06e0*/  @!P5 FMUL R27, R27, 16777216 ;  /* 0x4b8000001b1bd820 */ /* 0x000fe20000400000 */
[----:B------:R-:W-:-:S03]  /*06f0*/  IADD3.X R31, R18, UR9, RZ, P4, !PT ;  /* 0x00000009121f7c10 */ /* 0x000fc6000a7fe4ff */
[----:B------:R-:W1:Y:S02]  /*0700*/  MUFU.RCP R25, R27 ;  /* 0x0000001b00197308 */ /* 0x000e640000001000 */
[----:B-1----:R-:W-:-:S04]  /*0710*/  FMUL R25, R25, R16 ;  /* 0x0000001019197220 */ /* 0x002fc80000400000 */
[-C--:B------:R-:W-:Y:S01]  /*0720*/  FMUL R38, R38, R25.reuse ;  /* 0x0000001926267220 */ /* 0x080fe20000400000 */
[-C--:B------:R-:W-:Y:S01]  /*0730*/  FMUL R19, R40, R25.reuse ;  /* 0x0000001928137220 */ /* 0x080fe20000400000 */
[-C--:B------:R-:W-:Y:S01]  /*0740*/  FMUL R42, R42, R25.reuse ;  /* 0x000000192a2a7220 */ /* 0x080fe20000400000 */
[-C--:B------:R-:W-:Y:S01]  /*0750*/  FMUL R27, R44, R25.reuse ;  /* 0x000000192c1b7220 */ /* 0x080fe20000400000 */
[-C--:B------:R-:W-:Y:S01]  /*0760*/  FMUL R16, R34, R25.reuse ;  /* 0x0000001922107220 */ /* 0x080fe20000400000 */
[-C--:B------:R-:W-:Y:S01]  /*0770*/  FMUL R17, R32, R25.reuse ;  /* 0x0000001920117220 */ /* 0x080fe20000400000 */
[----:B------:R-:W-:Y:S01]  /*0780*/  F2FP.BF16.F32.PACK_AB R18, R19, R38 ;  /* 0x000000261312723e */ /* 0x000fe200000010ff */
[-C--:B------:R-:W-:Y:S01]  /*0790*/  FMUL R36, R36, R25.reuse ;  /* 0x0000001924247220 */ /* 0x080fe20000400000 */
[----:B------:R-:W-:Y:S02]  /*07a0*/  F2FP.BF16.F32.PACK_AB R19, R27, R42 ;  /* 0x0000002a1b13723e */ /* 0x000fe400000010ff */
[C---:B------:R-:W-:Y:S01]  /*07b0*/  PRMT R27, R4.reuse, 0x7632, R27 ;  /* 0x00007632041b7816 */ /* 0x040fe2000000001b */
[----:B------:R-:W-:Y:S01]  /*07c0*/  IMAD.U32 R4, R4, 0x10000, RZ ;  /* 0x0001000004047824 */ /* 0x000fe200078e00ff */
[----:B------:R-:W-:Y:S01]  /*07d0*/  F2FP.BF16.F32.PACK_AB R16, R17, R16 ;  /* 0x000000101110723e */ /* 0x000fe200000010ff */
[----:B------:R-:W-:Y:S01]  /*07e0*/  FMUL R17, R28, R25 ;  /* 0x000000191c117220 */ /* 0x000fe20000400000 */
[----:B----4-:R-:W-:Y:S01]  /*07f0*/  PRMT R32, R8, 0x7632, R32 ;  /* 0x0000763208207816 */ /* 0x010fe20000000020 */
[----:B------:R-:W-:Y:S01]  /*0800*/  IMAD.U32 R27, R27, 0x10000, RZ ;  /* 0x000100001b1b7824 */ /* 0x000fe200078e00ff */
[----:B------:R-:W-:Y:S01]  /*0810*/  PRMT R34, R11, 0x7632, R34 ;  /* 0x000076320b227816 */ /* 0x000fe20000000022 */
[----:B------:R-:W-:Y:S01]  /*0820*/  IMAD.U32 R28, R6, 0x10000, RZ ;  /* 0x00010000061c7824 */ /* 0x000fe200078e00ff */
[----:B------:R-:W-:Y:S01]  /*0830*/  F2FP.BF16.F32.PACK_AB R17, R36, R17 ;  /* 0x000000112411723e */ /* 0x000fe200000010ff */
[----:B------:R-:W-:Y:S01]  /*0840*/  FMUL R33, R27, R27 ;  /* 0x0000001b1b217220 */ /* 0x000fe20000400000 */
[----:B------:R-:W-:Y:S01]  /*0850*/  IMAD.U32 R6, R32, 0x10000, RZ ;  /* 0x0001000020067824 */ /* 0x000fe200078e00ff */
[----:B------:R-:W-:Y:S01]  /*0860*/  SHF.L.U32 R34, R34, 0x10, RZ ;  /* 0x0000001022227819 */ /* 0x000fe200000006ff */
[----:B------:R-:W-:Y:S01]  /*0870*/  IMAD.U32 R32, R11, 0x10000, RZ ;  /* 0x000100000b207824 */ /* 0x000fe200078e00ff */
[----:B------:R1:W-:Y:S02]  /*0880*/  @P2 STG.E.128 desc[UR6][R30.64], R16 ;  /* 0x000000101e002986 */ /* 0x0003e4000c101d06 */
[----:B-1----:R-:W-:Y:S01]  /*0890*/  FFMA R16, R4, R4, R33 ;  /* 0x0000000404107223 */ /* 0x002fe20000000021 */
[----:B------:R-:W-:-:S02]  /*08a0*/  IMAD.U32 R17, R8, 0x10000, RZ ;  /* 0x0001000008117824 */ /* 0x000fc400078e00ff */
[----:B------:R-:W-:Y:S01]  /*08b0*/  FMUL R8, R6, R6 ;  /* 0x0000000606087220 */ /* 0x000fe20000400000 */
[----:B------:R-:W-:Y:S01]  /*08c0*/  PRMT R18, R9, 0x7632, R18 ;  /* 0x0000763209127816 */ /* 0x000fe20000000012 */
[----:B------:R-:W-:Y:S01]  /*08d0*/  FFMA R16, R5, R5, R16 ;  /* 0x0000000505107223 */ /* 0x000fe20000000010 */
[----:B------:R-:W-:Y:S02]  /*08e0*/  IMAD.U32 R19, R9, 0x10000, RZ ;  /* 0x0001000009137824 */ /* 0x000fe400078e00ff */
[----:B------:R-:W-:Y:S01]  /*08f0*/  FFMA R8, R17, R17, R8 ;  /* 0x0000001111087223 */ /* 0x000fe20000000008 */
[----:B------:R-:W-:Y:S01]  /*0900*/  PRMT R31, R10, 0x7632, R31 ;  /* 0x000076320a1f7816 */ /* 0x000fe2000000001f */
[----:B------:R-:W-:Y:S01]  /*0910*/  FFMA R9, R29, R29, R16 ;  /* 0x0000001d1d097223 */ /* 0x000fe20000000010 */
[----:B------:R-:W-:Y:S02]  /*0920*/  IMAD.U32 R18, R18, 0x10000, RZ ;  /* 0x0001000012127824 */ /* 0x000fe400078e00ff */
[----:B------:R-:W-:Y:S01]  /*0930*/  FFMA R33, R19, R19, R8 ;  /* 0x0000001313217223 */ /* 0x000fe20000000008 */
[----:B------:R-:W-:Y:S01]  /*0940*/  SHF.L.U32 R30, R10, 0x10, RZ ;  /* 0x000000100a1e7819 */ /* 0x000fe200000006ff */
[----:B------:R-:W-:Y:S01]  /*0950*/  FFMA R8, R28, R28, R9 ;  /* 0x0000001c1c087223 */ /* 0x000fe20000000009 */
[----:B------:R-:W-:Y:S01]  /*0960*/  SHF.L.U32 R31, R31, 0x10, RZ ;  /* 0x000000101f1f7819 */ /* 0x000fe200000006ff */
[----:B------:R-:W-:-:S02]  /*0970*/  FFMA R33, R18, R18, R33 ;  /* 0x0000001212217223 */ /* 0x000fc40000000021 */
[----:B------:R-:W-:Y:S02]  /*0980*/  FFMA R8, R37, R37, R8 ;  /* 0x0000002525087223 */ /* 0x000fe40000000008 */
[----:B------:R-:W-:Y:S02]  /*0990*/  FFMA R10, R30, R30, R33 ;  /* 0x0000001e1e0a7223 */ /* 0x000fe40000000021 */
[----:B------:R-:W-:Y:S02]  /*09a0*/  FFMA R8, R7, R7, R8 ;  /* 0x0000000707087223 */ /* 0x000fe40000000008 */
[----:B------:R-:W-:Y:S02]  /*09b0*/  FFMA R9, R31, R31, R10 ;  /* 0x0000001f1f097223 */ /* 0x000fe4000000000a */
[----:B------:R-:W-:Y:S02]  /*09c0*/  FFMA R8, R35, R35, R8 ;  /* 0x0000002323087223 */ /* 0x000fe40000000008 */
[----:B------:R-:W-:-:S03]  /*09d0*/  FFMA R9, R32, R32, R9 ;  /* 0x0000002020097223 */ /* 0x000fc60000000009 */
[----:B------:R-:W1:Y:S01]  /*09e0*/  SHFL.BFLY PT, R11, R8, 0x8, 0x1f ;  /* 0x0d001f00080b7f89 */ /* 0x000e6200000e0000 */
[----:B------:R-:W-:-:S05]  /*09f0*/  FFMA R9, R34, R34, R9 ;  /* 0x0000002222097223 */ /* 0x000fca0000000009 */
[----:B------:R-:W2:Y:S01]  /*0a00*/  SHFL.BFLY PT, R16, R9, 0x8, 0x1f ;  /* 0x0d001f0009107f89 */ /* 0x000ea200000e0000 */
[----:B-1----:R-:W-:-:S05]  /*0a10*/  FADD R11, R8, R11 ;  /* 0x0000000b080b7221 */ /* 0x002fca0000000000 */
[----:B------:R-:W1:Y:S01]  /*0a20*/  SHFL.BFLY PT, R10, R11, 0x4, 0x1f ;  /* 0x0c801f000b0a7f89 */ /* 0x000e6200000e0000 */
[----:B--2---:R-:W-:-:S05]  /*0a30*/  FADD R16, R9, R16 ;  /* 0x0000001009107221 */ /* 0x004fca0000000000 */
        /* <DEDUP_REMOVED lines=9> */
[----:B-1----:R-:W-:-:S04]  /*0ad0*/  FADD R8, R33, R8 ;  /* 0x0000000821087221 */ /* 0x002fc80000000000 */
[----:B------:R-:W-:Y:S01]  /*0ae0*/  FADD R8, R8, UR4 ;  /* 0x0000000408087e21 */ /* 0x000fe20008000000 */
[----:B--2---:R-:W-:-:S03]  /*0af0*/  FADD R9, R36, R9 ;  /* 0x0000000924097221 */ /* 0x004fc60000000000 */
[----:B------:R-:W1:Y:S01]  /*0b00*/  MUFU.SQRT R11, R8 ;  /* 0x00000008000b7308 */ /* 0x000e620000002000 */
[----:B------:R-:W-:-:S07]  /*0b10*/  FADD R9, R9, UR4 ;  /* 0x0000000409097e21 */ /* 0x000fce0008000000 */
[----:B------:R-:W2:Y:S01]  /*0b20*/  MUFU.SQRT R16, R9 ;  /* 0x0000000900107308 */ /* 0x000ea20000002000 */
[C---:B-1----:R-:W-:Y:S02]  /*0b30*/  FSETP.GT.AND P2, PT, |R11|.reuse, 8.50705917302346158658e+37, PT ;  /* 0x7e8000000b00780b */ /* 0x042fe40003f44200 */
[----:B------:R-:W-:Y:S02]  /*0b40*/  FSETP.GEU.AND P5, PT, |R11|, 1.175494350822287508e-38, PT ;  /* 0x008000000b00780b */ /* 0x000fe40003fae200 */
[----:B------:R-:W-:Y:S02]  /*0b50*/  FSEL R33, R26, 1, P2 ;  /* 0x3f8000001a217808 */ /* 0x000fe40001000000 */
[C---:B--2---:R-:W-:Y:S02]  /*0b60*/  FSETP.GT.AND P4, PT, |R16|.reuse, 8.50705917302346158658e+37, PT ;  /* 0x7e8000001000780b */ /* 0x044fe40003f84200 */
[----:B------:R-:W-:-:S05]  /*0b70*/  FSETP.GEU.AND P6, PT, |R16|, 1.175494350822287508e-38, PT ;  /* 0x008000001000780b */ /* 0x000fca0003fce200 */
[----:B------:R-:W-:Y:S02]  /*0b80*/  @P2 FMUL R11, R11, 0.25 ;  /* 0x3e8000000b0b2820 */ /* 0x000fe40000400000 */
[----:B------:R-:W-:Y:S02]  /*0b90*/  @!P5 FMUL R33, R33, 16777216 ;  /* 0x4b8000002121d820 */ /* 0x000fe40000400000 */
[----:B------:R-:W-:Y:S01]  /*0ba0*/  @!P5 FMUL R11, R11, 16777216 ;  /* 0x4b8000000b0bd820 */ /* 0x000fe20000400000 */
[----:B-----5:R-:W-:-:S03]  /*0bb0*/  PRMT R8, R12, 0x7632, R8 ;  /* 0x000076320c087816 */ /* 0x020fc60000000008 */
[----:B------:R-:W1:Y:S01]  /*0bc0*/  MUFU.RCP R36, R11 ;  /* 0x0000000b00247308 */ /* 0x000e620000001000 */
[----:B------:R-:W-:Y:S01]  /*0bd0*/  @P4 FMUL R16, R16, 0.25 ;  /* 0x3e80000010104820 */ /* 0x000fe20000400000 */
[----:B------:R-:W-:Y:S01]  /*0be0*/  SHF.L.U32 R12, R12, 0x10, RZ ;  /* 0x000000100c0c7819 */ /* 0x000fe200000006ff */
[----:B------:R-:W-:Y:S01]  /*0bf0*/  IMAD.U32 R8, R8, 0x10000, RZ ;  /* 0x0001000008087824 */ /* 0x000fe200078e00ff */
[C---:B------:R-:W-:Y:S01]  /*0c00*/  PRMT R10, R13.reuse, 0x7632, R10 ;  /* 0x000076320d0a7816 */ /* 0x040fe2000000000a */
[----:B------:R-:W-:Y:S01]  /*0c10*/  @!P6 FMUL R16, R16, 16777216 ;  /* 0x4b8000001010e820 */ /* 0x000fe20000400000 */
[----:B------:R-:W-:Y:S02]  /*0c20*/  IMAD.U32 R13, R13, 0x10000, RZ ;  /* 0x000100000d0d7824 */ /* 0x000fe400078e00ff */
[----:B------:R-:W-:Y:S01]  /*0c30*/  FMUL R9, R8, R8 ;  /* 0x0000000808097220 */ /* 0x000fe20000400000 */
[----:B------:R-:W-:Y:S02]  /*0c40*/  SHF.L.U32 R10, R10, 0x10, RZ ;  /* 0x000000100a0a7819 */ /* 0x000fe400000006ff */
[----:B------:R-:W2:Y:S01]  /*0c50*/  MUFU.RCP R16, R16 ;  /* 0x0000001000107308 */ /* 0x000ea20000001000 */
[----:B-1----:R-:W-:Y:S01]  /*0c60*/  FMUL R36, R36, R33 ;  /* 0x0000002124247220 */ /* 0x002fe20000400000 */
[----:B------:R-:W-:-:S03]  /*0c70*/  FSEL R33, R26, 1, P4 ;  /* 0x3f8000001a217808 */ /* 0x000fc60002000000 */
[-C--:B------:R-:W-:Y:S01]  /*0c80*/  FMUL R4, R4, R36.reuse ;  /* 0x0000002404047220 */ /* 0x080fe20000400000 */
[-C--:B------:R-:W-:Y:S01]  /*0c90*/  FMUL R27, R27, R36.reuse ;  /* 0x000000241b1b7220 */ /* 0x080fe20000400000 */
[----:B------:R-:W-:Y:S01]  /*0ca0*/  @!P6 FMUL R33, R33, 16777216 ;  /* 0x4b8000002121e820 */ /* 0x000fe20000400000 */
[-C--:B------:R-:W-:Y:S01]  /*0cb0*/  FMUL R5, R5, R36.reuse ;  /* 0x0000002405057220 */ /* 0x080fe20000400000 */
[----:B------:R-:W-:Y:S02]  /*0cc0*/  FMUL R7, R7, R36 ;  /* 0x0000002407077220 */ /* 0x000fe40000400000 */
[----:B------:R-:W-:Y:S01]  /*0cd0*/  F2FP.BF16.F32.PACK_AB R4, R27, R4 ;  /* 0x000000041b04723e */ /* 0x000fe200000010ff */
[----:B--2---:R-:W-:Y:S01]  /*0ce0*/  FMUL R33, R16, R33 ;  /* 0x0000002110217220 */ /* 0x004fe20000400000 */
[--C-:B------:R-:W-:Y:S01]  /*0cf0*/  FFMA R16, R12, R12, R9.reuse ;  /* 0x0000000c0c107223 */ /* 0x100fe20000000009 */
[C---:B------:R-:W-:Y:S01]  /*0d00*/  PRMT R9, R14.reuse, 0x7632, R9 ;  /* 0x000076320e097816 */ /* 0x040fe20000000009 */
[----:B------:R-:W-:-:S02]  /*0d10*/  IMAD.U32 R14, R14, 0x10000, RZ ;  /* 0x000100000e0e7824 */ /* 0x000fc400078e00ff */
[----:B------:R-:W-:Y:S01]  /*0d20*/  FMUL R44, R18, R33 ;  /* 0x00000021122c7220 */ /* 0x000fe20000400000 */
[----:B------:R-:W-:Y:S01]  /*0d30*/  FFMA R11, R13, R13, R16 ;  /* 0x0000000d0d0b7223 */ /* 0x000fe20000000010 */
[----:B------:R-:W-:Y:S01]  /*0d40*/  SHF.L.U32 R9, R9, 0x10, RZ ;  /* 0x0000001009097819 */ /* 0x000fe200000006ff */
[-C--:B------:R-:W-:Y:S01]  /*0d50*/  FMUL R30, R30, R33.reuse ;  /* 0x000000211e1e7220 */ /* 0x080fe20000400000 */
[-C--:B------:R-:W-:Y:S01]  /*0d60*/  FMUL R31, R31, R33.reuse ;  /* 0x000000211f1f7220 */ /* 0x080fe20000400000 */
[----:B------:R-:W-:Y:S01]  /*0d70*/  FFMA R11, R10, R10, R11 ;  /* 0x0000000a0a0b7223 */ /* 0x000fe2000000000b */
[-C--:B------:R-:W-:Y:S01]  /*0d80*/  FMUL R17, R17, R33.reuse ;  /* 0x0000002111117220 */ /* 0x080fe20000400000 */
[----:B------:R-:W-:Y:S02]  /*0d90*/  FMUL R32, R32, R33 ;  /* 0x0000002120207220 */ /* 0x000fe40000400000 */
[--C-:B------:R-:W-:Y:S01]  /*0da0*/  FFMA R16, R14, R14, R11.reuse ;  /* 0x0000000e0e107223 */ /* 0x100fe2000000000b */
[C---:B------:R-:W-:Y:S01]  /*0db0*/  PRMT R11, R15.reuse, 0x7632, R11 ;  /* 0x000076320f0b7816 */ /* 0x040fe2000000000b */
[----:B------:R-:W-:Y:S01]  /*0dc0*/  IMAD.U32 R15, R15, 0x10000, RZ ;  /* 0x000100000f0f7824 */ /* 0x000fe200078e00ff */
[----:B------:R-:W-:Y:S01]  /*0dd0*/  F2FP.BF16.F32.PACK_AB R30, R31, R30 ;  /* 0x0000001e1f1e723e */ /* 0x000fe200000010ff */
[----:B------:R-:W-:Y:S01]  /*0de0*/  FFMA R16, R9, R9, R16 ;  /* 0x0000000909107223 */ /* 0x000fe20000000010 */
[----:B------:R-:W-:-:S03]  /*0df0*/  SHF.L.U32 R11, R11, 0x10, RZ ;  /* 0x000000100b0b7819 */ /* 0x000fc600000006ff */
        /* <DEDUP_REMOVED lines=8> */
[----:B------:R-:W-:-:S04]  /*0e80*/  FMUL R38, R6, R33 ;  /* 0x0000002106267220 */ /* 0x000fc80000400000 */
[----:B------:R-:W1:Y:S02]  /*0e90*/  SHFL.BFLY PT, R40, R41, 0x1, 0x1f ;  /* 0x0c201f0029287f89 */ /* 0x000e6400000e0000 */
[----:B-1----:R-:W-:-:S04]  /*0ea0*/  FADD R40, R41, R40 ;  /* 0x0000002829287221 */ /* 0x002fc80000000000 */
[----:B------:R-:W-:Y:S01]  /*0eb0*/  FADD R40, R40, UR4 ;  /* 0x0000000428287e21 */ /* 0x000fe20008000000 */
[----:B------:R-:W-:Y:S02]  /*0ec0*/  UMOV UR4, 0x400 ;  /* 0x0000040000047882 */ /* 0x000fe40000000000 */
[----:B---3--:R-:W-:Y:S01]  /*0ed0*/  ULEA UR4, UR5, UR4, 0x18 ;  /* 0x0000000405047291 */ /* 0x008fe2000f8ec03f */
[----:B------:R1:W2:Y:S02]  /*0ee0*/  MUFU.SQRT R42, R40 ;  /* 0x00000028002a7308 */ /* 0x0002a40000002000 */
[-C--:B-1----:R-:W-:Y:S01]  /*0ef0*/  FMUL R40, R29, R36.reuse ;  /* 0x000000241d287220 */ /* 0x082fe20000400000 */
[-C--:B------:R-:W-:Y:S01]  /*0f00*/  FMUL R29, R28, R36.reuse ;  /* 0x000000241c1d7220 */ /* 0x080fe20000400000 */
[----:B------:R-:W-:Y:S01]  /*0f10*/  FMUL R28, R35, R36 ;  /* 0x00000024231c7220 */ /* 0x000fe20000400000 */
[----:B------:R-:W-:Y:S01]  /*0f20*/  FMUL R35, R19, R33 ;  /* 0x0000002113237220 */ /* 0x000fe20000400000 */
[----:B------:R-:W-:-:S02]  /*0f30*/  LOP3.LUT R19, R24, 0x1f, R3, 0xf8, !PT ;  /* 0x0000001f18137812 */ /* 0x000fc400078ef803 */
[----:B------:R-:W-:Y:S02]  /*0f40*/  F2FP.BF16.F32.PACK_AB R5, R40, R5 ;  /* 0x000000052805723e */ /* 0x000fe400000010ff */
[C---:B--2---:R-:W-:Y:S02]  /*0f50*/  FSETP.GT.AND P2, PT, |R42|.reuse, 8.50705917302346158658e+37, PT ;  /* 0x7e8000002a00780b */ /* 0x044fe40003f44200 */
[----:B------:R-:W-:Y:S02]  /*0f60*/  FSETP.GEU.AND P4, PT, |R42|, 1.175494350822287508e-38, PT ;  /* 0x008000002a00780b */ /* 0x000fe40003f8e200 */
[----:B------:R-:W-:Y:S02]  /*0f70*/  FSEL R39, R26, 1, P2 ;  /* 0x3f8000001a277808 */ /* 0x000fe40001000000 */
[----:B------:R-:W-:Y:S02]  /*0f80*/  SHF.R.U32.HI R26, RZ, 0x4, R3 ;  /* 0x00000004ff1a7819 */ /* 0x000fe40000011603 */
[----:B------:R-:W-:-:S02]  /*0f90*/  LEA R18, P5, R19, UR10, 0x2 ;  /* 0x0000000a13127c11 */ /* 0x000fc4000f8a10ff */
[----:B------:R-:W-:Y:S02]  /*0fa0*/  SGXT.U32 R26, R26, 0x3 ;  /* 0x000000031a1a781a */ /* 0x000fe40000000000 */
[----:B------:R-:W-:Y:S01]  /*0fb0*/  F2FP.BF16.F32.PACK_AB R7, R28, R7 ;  /* 0x000000071c07723e */ /* 0x000fe200000010ff */
[----:B------:R-:W-:Y:S01]  /*0fc0*/  @P2 FMUL R42, R42, 0.25 ;  /* 0x3e8000002a2a2820 */ /* 0x000fe20000400000 */
[----:B------:R-:W-:Y:S01]  /*0fd0*/  LOP3.LUT P2, RZ, R3, 0x60, RZ, 0xc0, !PT ;  /* 0x0000006003ff7812 */ /* 0x000fe2000784c0ff */
[----:B------:R-:W-:Y:S01]  /*0fe0*/  @!P4 FMUL R39, R39, 16777216 ;  /* 0x4b8000002727c820 */ /* 0x000fe20000400000 */
[----:B------:R-:W-:Y:S01]  /*0ff0*/  LEA R26, R26, UR4, 0x2 ;  /* 0x000000041a1a7c11 */ /* 0x000fe2000f8e10ff */
[----:B------:R-:W-:Y:S01]  /*1000*/  @!P4 FMUL R42, R42, 16777216 ;  /* 0x4b8000002a2ac820 */ /* 0x000fe20000400000 */
[----:B------:R-:W-:Y:S02]  /*1010*/  ISETP.LT.U32.AND P4, PT, R19, 0xc000, PT ;  /* 0x0000c0001300780c */ /* 0x000fe40003f81070 */
[----:B------:R-:W-:Y:S01]  /*1020*/  F2FP.BF16.F32.PACK_AB R28, R38, R17 ;  /* 0x00000011261c723e */ /* 0x000fe200000010ff */
[----:B------:R1:W2:Y:S01]  /*1030*/  MUFU.RCP R16, R42 ;  /* 0x0000002a00107308 */ /* 0x0002a20000001000 */
[----:B------:R3:W-:Y:S04]  /*1040*/  STS [R26], R25 ;  /* 0x000000191a007388 */ /* 0x0007e80000000800 */
[----:B------:R-:W-:Y:S01]  /*1050*/  STS [R26+0x20], R36 ;  /* 0x000020241a007388 */ /* 0x000fe20000000800 */
[----:B-1----:R-:W-:Y:S01]  /*1060*/  FMUL R42, R37, R36 ;  /* 0x00000024252a7220 */ /* 0x002fe20000400000 */
[----:B------:R-:W-:Y:S01]  /*1070*/  FMUL R37, R34, R33 ;  /* 0x0000002122257220 */ /* 0x000fe20000400000 */
[----:B------:R-:W-:Y:S01]  /*1080*/  SHF.R.S32.HI R34, RZ, 0x1f, R24 ;  /* 0x0000001fff227819 */ /* 0x000fe20000011418 */
[----:B------:R-:W-:Y:S02]  /*1090*/  STS [R26+0x40], R33 ;  /* 0x000040211a007388 */ /* 0x000fe40000000800 */
[----:B------:R-:W-:-:S02]  /*10a0*/  F2FP.BF16.F32.PACK_AB R6, R42, R29 ;  /* 0x0000001d2a06723e */ /* 0x000fc400000010ff */
[----:B------:R-:W-:Y:S01]  /*10b0*/  ISETP.LT.AND.EX P2, PT, R34, RZ, !P2, P4 ;  /* 0x000000ff2200720c */ /* 0x000fe20005741340 */
[----:B--2---:R-:W-:Y:S01]  /*10c0*/  FMUL R16, R16, R39 ;  /* 0x0000002710107220 */ /* 0x004fe20000400000 */
[----:B------:R-:W-:Y:S02]  /*10d0*/  LEA.HI.X R19, R19, UR11, R34, 0x2, P5 ;  /* 0x0000000b13137c11 */ /* 0x000fe4000a8f1422 */
[----:B------:R-:W-:Y:S01]  /*10e0*/  ISETP.GT.AND P2, PT, R24, -0x1, P2 ;  /* 0xffffffff1800780c */ /* 0x000fe20001744270 */
[-C--:B------:R-:W-:Y:S01]  /*10f0*/  FMUL R12, R12, R16.reuse ;  /* 0x000000100c0c7220 */ /* 0x080fe20000400000 */
[----:B------:R-:W-:Y:S01]  /*1100*/  IADD3 R24, P4, R23, UR8, RZ ;  /* 0x0000000817187c10 */ /* 0x000fe2000ff9e0ff */
[----:B------:R1:W-:Y:S01]  /*1110*/  STS [R26+0x60], R16 ;  /* 0x000060101a007388 */ /* 0x0003e20000000800 */
[-C--:B------:R-:W-:Y:S01]  /*1120*/  FMUL R23, R8, R16.reuse ;  /* 0x0000001008177220 */ /* 0x080fe20000400000 */
[-C--:B------:R-:W-:Y:S01]  /*1130*/  FMUL R13, R13, R16.reuse ;  /* 0x000000100d0d7220 */ /* 0x080fe20000400000 */
[----:B---3--:R-:W-:Y:S01]  /*1140*/  IADD3.X R25, R22, UR9, RZ, P4, !PT ;  /* 0x0000000916197c10 */ /* 0x008fe2000a7fe4ff */
[-C--:B------:R-:W-:Y:S01]  /*1150*/  FMUL R22, R10, R16.reuse ;  /* 0x000000100a167220 */ /* 0x080fe20000400000 */
[-C--:B------:R-:W-:Y:S01]  /*1160*/  FMUL R14, R14, R16.reuse ;  /* 0x000000100e0e7220 */ /* 0x080fe20000400000 */
[-C--:B------:R-:W-:Y:S01]  /*1170*/  FMUL R27, R9, R16.reuse ;  /* 0x00000010091b7220 */ /* 0x080fe20000400000 */
[-C--:B------:R-:W-:Y:S01]  /*1180*/  FMUL R15, R15, R16.reuse ;  /* 0x000000100f0f7220 */ /* 0x080fe20000400000 */
[----:B------:R-:W-:Y:S01]  /*1190*/  IADD3 R8, P4, R2, UR8, RZ ;  /* 0x0000000802087c10 */ /* 0x000fe2000ff9e0ff */
[----:B------:R2:W-:Y:S01]  /*11a0*/  @P0 STG.E.128 desc[UR6][R24.64], R4 ;  /* 0x0000000418000986 */ /* 0x0005e2000c101d06 */
[----:B-1----:R-:W-:Y:S01]  /*11b0*/  FMUL R16, R11, R16 ;  /* 0x000000100b107220 */ /* 0x002fe20000400000 */
[----:B------:R-:W-:-:S02]  /*11c0*/  IADD3 R10, P5, R0, UR8, RZ ;  /* 0x00000008000a7c10 */ /* 0x000fc4000ffbe0ff */
[----:B------:R-:W-:Y:S02]  /*11d0*/  IADD3.X R9, R21, UR9, RZ, P4, !PT ;  /* 0x0000000915097c10 */ /* 0x000fe4000a7fe4ff */
[----:B------:R-:W-:Y:S02]  /*11e0*/  F2FP.BF16.F32.PACK_AB R29, R44, R35 ;  /* 0x000000232c1d723e */ /* 0x000fe400000010ff */
[----:B------:R-:W-:Y:S02]  /*11f0*/  F2FP.BF16.F32.PACK_AB R31, R37, R32 ;  /* 0x00000020251f723e */ /* 0x000fe400000010ff */
[----:B------:R-:W-:Y:S02]  /*1200*/  IADD3.X R11, R20, UR9, RZ, P5, !PT ;  /* 0x00000009140b7c10 */ /* 0x000fe4000affe4ff */
[----:B------:R-:W-:Y:S01]  /*1210*/  F2FP.BF16.F32.PACK_AB R12, R23, R12 ;  /* 0x0000000c170c723e */ /* 0x000fe200000010ff */
[----:B------:R2:W-:Y:S01]  /*1220*/  @P1 STG.E.128 desc[UR6][R8.64], R28 ;  /* 0x0000001c08001986 */ /* 0x0005e2000c101d06 */
[----:B------:R-:W-:-:S02]  /*1230*/  F2FP.BF16.F32.PACK_AB R13, R22, R13 ;  /* 0x0000000d160d723e */ /* 0x000fc400000010ff */
[----:B------:R-:W-:Y:S02]  /*1240*/  F2FP.BF16.F32.PACK_AB R14, R27, R14 ;  /* 0x0000000e1b0e723e */ /* 0x000fe400000010ff */
[----:B------:R-:W-:Y:S02]  /*1250*/  F2FP.BF16.F32.PACK_AB R15, R16, R15 ;  /* 0x0000000f100f723e */ /* 0x000fe400000010ff */
[----:B------:R-:W-:-:S03]  /*1260*/  LOP3.LUT R0, R3, 0x1f, RZ, 0xc0, !PT ;  /* 0x0000001f03007812 */ /* 0x000fc600078ec0ff */
[----:B------:R2:W-:Y:S01]  /*1270*/  @P3 STG.E.128 desc[UR6][R10.64], R12 ;  /* 0x0000000c0a003986 */ /* 0x0005e2000c101d06 */
[----:B------:R-:W-:Y:S01]  /*1280*/  LEA R0, R0, UR4, 0x2 ;  /* 0x0000000400007c11 */ /* 0x000fe2000f8e10ff */
[----:B------:R-:W-:Y:S06]  /*1290*/  BAR.SYNC.DEFER_BLOCKING 0x0 ;  /* 0x0000000000007b1d */ /* 0x000fec0000010000 */
[----:B0-----:R-:W-:Y:S05]  /*12a0*/  @!P2 EXIT ;  /* 0x000000000000a94d */ /* 0x001fea0003800000 */
[----:B------:R-:W0:Y:S04]  /*12b0*/  LDS R3, [R0] ;  /* 0x0000000000037984 */ /* 0x000e280000000800 */
[----:B0-----:R-:W-:Y:S01]  /*12c0*/  STG.E desc[UR6][R18.64], R3 ;  /* 0x0000000312007986 */ /* 0x001fe2000c101906 */
[----:B------:R-:W-:Y:S05]  /*12d0*/  EXIT ;  /* 0x000000000000794d */ /* 0x000fea0003800000 */
.L_x_0:
[----:B------:R-:W-:-:S00]  /*12e0*/  BRA `(.L_x_0) ;  /* 0xfffffffc00fc7947 */ /* 0x000fc0000383ffff */
[----:B------:R-:W-:-:S00]  /*12f0*/  NOP ;  /* 0x0000000000007918 */ /* 0x000fc00000000000 */
        /* <DEDUP_REMOVED lines=8> */
.L_x_1:


//--------------------- .nv.global.init           --------------------------
	.section	.nv.global.init,"aw",@progbits
.nv.global.init:
	.type		_$_str,@object
	.size		_$_str,(_$_str_$_2 - _$_str)
_$_str:
        /*0000*/ 	.byte	0x5f, 0x5f, 0x43, 0x55, 0x44, 0x41, 0x5f, 0x46, 0x54, 0x5a, 0x00
	.type		_$_str_$_2,@object
	.size		_$_str_$_2,(.L_1 - _$_str_$_2)
_$_str_$_2:
        /*000b*/ 	.byte	0x5f, 0x5f, 0x43, 0x55, 0x44, 0x41, 0x5f, 0x50, 0x52, 0x45, 0x43, 0x5f, 0x53, 0x51, 0x52, 0x54
        /*001b*/ 	.byte	0x00
.L_1:


//--------------------- .nv.shared.l2norm_fwd_kernel --------------------------
	.section	.nv.shared.l2norm_fwd_kernel,"aw",@nobits
	.sectionflags	@""
	.align	16
	.zero		1024


//--------------------- .nv.shared.reserved.0     --------------------------
	.section	.nv.shared.reserved.0,"aw",@nobits
	.weak		__nv_reservedSMEM_offset_0_alias
	.size		__nv_reservedSMEM_offset_0_alias, 0, 0
	.other		__nv_reservedSMEM_offset_0_alias,@"STO_CUDA_RESERVED_SHARED STV_DEFAULT"
__nv_reservedSMEM_offset_0_alias:
	.zero		0


//--------------------- .nv.constant0.l2norm_fwd_kernel --------------------------
	.section	.nv.constant0.l2norm_fwd_kernel,"a",@progbits
	.sectionflags	@""
	.align	4
.nv.constant0.l2norm_fwd_kernel:
	.zero		568


//--------------------- SYMBOLS --------------------------

	.type		.nv.reservedSmem.offset0,@object
	.size		.nv.reservedSmem.offset0,0x4
